	.headerflags	@"EF_CUDA_TEXMODE_UNIFIED EF_CUDA_64BIT_ADDRESS EF_CUDA_ACCELERATORS EF_CUDA_SM90 EF_CUDA_VIRTUAL_SM(EF_CUDA_SM90)"
	.elftype	@"ET_EXEC"


//--------------------- .nv.info                  --------------------------
	.section	.nv.info,"",@"SHT_CUDA_INFO"
	.align	4


	//----- nvinfo : EIATTR_REGCOUNT
	.align		4
        /*0000*/ 	.byte	0x04, 0x2f
        /*0002*/ 	.short	(.L_1 - .L_0)
	.align		4
.L_0:
        /*0004*/ 	.word	index@(triton_poi_fused__to_copy_add_arange_mul_18)
        /*0008*/ 	.word	0x00000009


	//----- nvinfo : EIATTR_MIN_STACK_SIZE
	.align		4
.L_1:
        /*000c*/ 	.byte	0x04, 0x12
        /*000e*/ 	.short	(.L_3 - .L_2)
	.align		4
.L_2:
        /*0010*/ 	.word	index@(triton_poi_fused__to_copy_add_arange_mul_18)
        /*0014*/ 	.word	0x00000000


	//----- nvinfo : EIATTR_FRAME_SIZE
	.align		4
.L_3:
        /*0018*/ 	.byte	0x04, 0x11
        /*001a*/ 	.short	(.L_5 - .L_4)
	.align		4
.L_4:
        /*001c*/ 	.word	index@(triton_poi_fused__to_copy_add_arange_mul_18)
        /*0020*/ 	.word	0x00000000


	//----- nvinfo : EIATTR_MIN_STACK_SIZE
	.align		4
.L_5:
        /*0024*/ 	.byte	0x04, 0x12
        /*0026*/ 	.short	(.L_7 - .L_6)
	.align		4
.L_6:
        /*0028*/ 	.word	index@(triton_poi_fused__to_copy_add_arange_mul_18)
        /*002c*/ 	.word	0x00000000
.L_7:


//--------------------- .nv.info.triton_poi_fused__to_copy_add_arange_mul_18 --------------------------
	.section	.nv.info.triton_poi_fused__to_copy_add_arange_mul_18,"",@"SHT_CUDA_INFO"
	.sectionflags	@""
	.align	4


	//----- nvinfo : EIATTR_CUDA_API_VERSION
	.align		4
        /*0000*/ 	.byte	0x04, 0x37
        /*0002*/ 	.short	(.L_9 - .L_8)
.L_8:
        /*0004*/ 	.word	0x0000007c


	//----- nvinfo : EIATTR_KPARAM_INFO
	.align		4
.L_9:
        /*0008*/ 	.byte	0x04, 0x17
        /*000a*/ 	.short	(.L_11 - .L_10)
.L_10:
        /*000c*/ 	.word	0x00000000
        /*0010*/ 	.short	0x0001
        /*0012*/ 	.short	0x0008
        /*0014*/ 	.byte	0x00, 0xf0, 0x11, 0x00


	//----- nvinfo : EIATTR_KPARAM_INFO
	.align		4
.L_11:
        /*0018*/ 	.byte	0x04, 0x17
        /*001a*/ 	.short	(.L_13 - .L_12)
.L_12:
        /*001c*/ 	.word	0x00000000
        /*0020*/ 	.short	0x0000
        /*0022*/ 	.short	0x0000
        /*0024*/ 	.byte	0x00, 0xf4, 0x21, 0x00


	//----- nvinfo : EIATTR_SPARSE_MMA_MASK
	.align		4
.L_13:
        /*0028*/ 	.byte	0x03, 0x50
        /*002a*/ 	.short	0x0000


	//----- nvinfo : EIATTR_MAXREG_COUNT
	.align		4
        /*002c*/ 	.byte	0x03, 0x1b
        /*002e*/ 	.short	0x00ff


	//----- nvinfo : EIATTR_EXIT_INSTR_OFFSETS
	.align		4
        /*0030*/ 	.byte	0x04, 0x1c
        /*0032*/ 	.short	(.L_15 - .L_14)


	//   ....[0]....
.L_14:
        /*0034*/ 	.word	0x000000d0


	//   ....[1]....
        /*0038*/ 	.word	0x00000100


	//----- nvinfo : EIATTR_REQNTID
	.align		4
.L_15:
        /*003c*/ 	.byte	0x04, 0x10
        /*003e*/ 	.short	(.L_17 - .L_16)
.L_16:
        /*0040*/ 	.word	0x00000020
        /*0044*/ 	.word	0x00000001
        /*0048*/ 	.word	0x00000001


	//----- nvinfo : EIATTR_CBANK_PARAM_SIZE
	.align		4
.L_17:
        /*004c*/ 	.byte	0x03, 0x19
        /*004e*/ 	.short	0x000c


	//----- nvinfo : EIATTR_PARAM_CBANK
	.align		4
        /*0050*/ 	.byte	0x04, 0x0a
        /*0052*/ 	.short	(.L_19 - .L_18)
	.align		4
.L_18:
        /*0054*/ 	.word	index@(.nv.constant0.triton_poi_fused__to_copy_add_arange_mul_18)
        /*0058*/ 	.short	0x0210
        /*005a*/ 	.short	0x000c


	//----- nvinfo : EIATTR_SW_WAR
	.align		4
.L_19:
        /*005c*/ 	.byte	0x04, 0x36
        /*005e*/ 	.short	(.L_21 - .L_20)
.L_20:
        /*0060*/ 	.word	0x00000008
.L_21:


//--------------------- .nv.callgraph             --------------------------
	.section	.nv.callgraph,"",@"SHT_CUDA_CALLGRAPH"
	.align	4
	.sectionentsize	8
	.align		4
        /*0000*/ 	.word	0x00000000
	.align		4
        /*0004*/ 	.word	0xffffffff
	.align		4
        /*0008*/ 	.word	0x00000000
	.align		4
        /*000c*/ 	.word	0xfffffffe
	.align		4
        /*0010*/ 	.word	0x00000000
	.align		4
        /*0014*/ 	.word	0xfffffffd
	.align		4
        /*0018*/ 	.word	0x00000000
	.align		4
        /*001c*/ 	.word	0xfffffffc


//--------------------- .text.triton_poi_fused__to_copy_add_arange_mul_18 --------------------------
	.section	.text.triton_poi_fused__to_copy_add_arange_mul_18,"ax",@progbits
	.align	128
        .global         triton_poi_fused__to_copy_add_arange_mul_18
        .type           triton_poi_fused__to_copy_add_arange_mul_18,@function
        .size           triton_poi_fused__to_copy_add_arange_mul_18,(.L_x_1 - triton_poi_fused__to_copy_add_arange_mul_18)
        .other          triton_poi_fused__to_copy_add_arange_mul_18,@"STO_CUDA_ENTRY STV_DEFAULT"
triton_poi_fused__to_copy_add_arange_mul_18:
.text.triton_poi_fused__to_copy_add_arange_mul_18:
[----:B------:R-:W0:Y:S02]  /*0000*/  LDC R1, c[0x0][0x28] ;  /* 0x00000a00ff017b82 */ /* 0x000e240000000800 */
[----:B------:R-:W1:Y:S01]  /*0010*/  S2R R6, SR_TID.X ;  /* 0x0000000000067919 */ /* 0x000e620000002100 */
[----:B------:R-:W2:Y:S01]  /*0020*/  LDC.64 R2, c[0x0][0x210] ;  /* 0x00008400ff027b82 */ /* 0x000ea20000000a00 */
[----:B------:R-:W3:Y:S01]  /*0030*/  S2R R5, SR_CTAID.X ;  /* 0x0000000000057919 */ /* 0x000ee20000002500 */
[C---:B-1----:R-:W-:Y:S02]  /*0040*/  LOP3.LUT R0, R6.reuse, 0x7, RZ, 0xc0, !PT ;  /* 0x0000000706007812 */ /* 0x042fe400078ec0ff */
[----:B------:R-:W-:-:S03]  /*0050*/  LOP3.LUT P0, RZ, R6, 0x18, RZ, 0xc0, !PT ;  /* 0x0000001806ff7812 */ /* 0x000fc6000780c0ff */
[----:B---3--:R-:W-:-:S04]  /*0060*/  IMAD R5, R5, 0x8, R0 ;  /* 0x0000000805057824 */ /* 0x008fc800078e0200 */
[C---:B--2---:R-:W-:Y:S01]  /*0070*/  IMAD.WIDE R2, R5.reuse, 0x8, R2 ;  /* 0x0000000805027825 */ /* 0x044fe200078e0202 */
[----:B------:R-:W-:Y:S02]  /*0080*/  I2FP.F32.S32 R0, R5 ;  /* 0x0000000500007245 */ /* 0x000fe40000201400 */
[----:B------:R-:W-:-:S03]  /*0090*/  ISETP.LT.AND P0, PT, R5, 0x8, !P0 ;  /* 0x000000080500780c */ /* 0x000fc60004701270 */
[----:B------:R-:W-:-:S04]  /*00a0*/  FMUL R0, R0, 0.5 ;  /* 0x3f00000000007820 */ /* 0x000fc80000400000 */
[----:B------:R-:W1:Y:S02]  /*00b0*/  F2I.TRUNC.NTZ R4, R0 ;  /* 0x0000000000047305 */ /* 0x000e64000020f100 */
[----:B-1----:R-:W-:-:S04]  /*00c0*/  SHF.R.S32.HI R5, RZ, 0x1f, R4 ;  /* 0x0000001fff057819 */ /* 0x002fc80000011404 */
[----:B------:R-:W-:Y:S05]  /*00d0*/  @!P0 EXIT ;  /* 0x000000000000894d */ /* 0x000fea0003800000 */
[----:B------:R-:W-:Y:S02]  /*00e0*/  ULDC.64 UR4, c[0x0][0x208] ;  /* 0x0000820000047ab9 */ /* 0x000fe40000000a00 */
[----:B------:R-:W-:Y:S01]  /*00f0*/  STG.E.64 desc[UR4][R2.64], R4 ;  /* 0x0000000402007986 */ /* 0x000fe2000c101b04 */
[----:B------:R-:W-:Y:S05]  /*0100*/  EXIT ;  /* 0x000000000000794d */ /* 0x000fea0003800000 */
.L_x_0:
[----:B------:R-:W-:-:S00]  /*0110*/  BRA `(.L_x_0) ;  /* 0xfffffffc00fc7947 */ /* 0x000fc0000383ffff */
[----:B------:R-:W-:-:S00]  /*0120*/  NOP ;  /* 0x0000000000007918 */ /* 0x000fc00000000000 */
        /* <DEDUP_REMOVED lines=13> */
.L_x_1:


//--------------------- .nv.constant0.triton_poi_fused__to_copy_add_arange_mul_18 --------------------------
	.section	.nv.constant0.triton_poi_fused__to_copy_add_arange_mul_18,"a",@progbits
	.sectionflags	@""
	.align	4
.nv.constant0.triton_poi_fused__to_copy_add_arange_mul_18:
	.zero		540
